	.headerflags	@"EF_CUDA_TEXMODE_UNIFIED EF_CUDA_64BIT_ADDRESS EF_CUDA_ACCELERATORS EF_CUDA_SM90 EF_CUDA_VIRTUAL_SM(EF_CUDA_SM90)"
	.elftype	@"ET_EXEC"


//--------------------- .nv.info                  --------------------------
	.section	.nv.info,"",@"SHT_CUDA_INFO"
	.align	4


	//----- nvinfo : EIATTR_REGCOUNT
	.align		4
        /*0000*/ 	.byte	0x04, 0x2f
        /*0002*/ 	.short	(.L_1 - .L_0)
	.align		4
.L_0:
        /*0004*/ 	.word	index@(triton_poi_fused_cat_48)
        /*0008*/ 	.word	0x00000014


	//----- nvinfo : EIATTR_MIN_STACK_SIZE
	.align		4
.L_1:
        /*000c*/ 	.byte	0x04, 0x12
        /*000e*/ 	.short	(.L_3 - .L_2)
	.align		4
.L_2:
        /*0010*/ 	.word	index@(triton_poi_fused_cat_48)
        /*0014*/ 	.word	0x00000000


	//----- nvinfo : EIATTR_FRAME_SIZE
	.align		4
.L_3:
        /*0018*/ 	.byte	0x04, 0x11
        /*001a*/ 	.short	(.L_5 - .L_4)
	.align		4
.L_4:
        /*001c*/ 	.word	index@(triton_poi_fused_cat_48)
        /*0020*/ 	.word	0x00000000


	//----- nvinfo : EIATTR_MIN_STACK_SIZE
	.align		4
.L_5:
        /*0024*/ 	.byte	0x04, 0x12
        /*0026*/ 	.short	(.L_7 - .L_6)
	.align		4
.L_6:
        /*0028*/ 	.word	index@(triton_poi_fused_cat_48)
        /*002c*/ 	.word	0x00000000
.L_7:


//--------------------- .nv.info.triton_poi_fused_cat_48 --------------------------
	.section	.nv.info.triton_poi_fused_cat_48,"",@"SHT_CUDA_INFO"
	.sectionflags	@""
	.align	4


	//----- nvinfo : EIATTR_CUDA_API_VERSION
	.align		4
        /*0000*/ 	.byte	0x04, 0x37
        /*0002*/ 	.short	(.L_9 - .L_8)
.L_8:
        /*0004*/ 	.word	0x0000007c


	//----- nvinfo : EIATTR_KPARAM_INFO
	.align		4
.L_9:
        /*0008*/ 	.byte	0x04, 0x17
        /*000a*/ 	.short	(.L_11 - .L_10)
.L_10:
        /*000c*/ 	.word	0x00000000
        /*0010*/ 	.short	0x0004
        /*0012*/ 	.short	0x0020
        /*0014*/ 	.byte	0x00, 0xf0, 0x11, 0x00


	//----- nvinfo : EIATTR_KPARAM_INFO
	.align		4
.L_11:
        /*0018*/ 	.byte	0x04, 0x17
        /*001a*/ 	.short	(.L_13 - .L_12)
.L_12:
        /*001c*/ 	.word	0x00000000
        /*0020*/ 	.short	0x0003
        /*0022*/ 	.short	0x0018
        /*0024*/ 	.byte	0x00, 0xf4, 0x21, 0x00


	//----- nvinfo : EIATTR_KPARAM_INFO
	.align		4
.L_13:
        /*0028*/ 	.byte	0x04, 0x17
        /*002a*/ 	.short	(.L_15 - .L_14)
.L_14:
        /*002c*/ 	.word	0x00000000
        /*0030*/ 	.short	0x0002
        /*0032*/ 	.short	0x0010
        /*0034*/ 	.byte	0x00, 0xf4, 0x21, 0x00


	//----- nvinfo : EIATTR_KPARAM_INFO
	.align		4
.L_15:
        /*0038*/ 	.byte	0x04, 0x17
        /*003a*/ 	.short	(.L_17 - .L_16)
.L_16:
        /*003c*/ 	.word	0x00000000
        /*0040*/ 	.short	0x0001
        /*0042*/ 	.short	0x0008
        /*0044*/ 	.byte	0x00, 0xf4, 0x21, 0x00


	//----- nvinfo : EIATTR_KPARAM_INFO
	.align		4
.L_17:
        /*0048*/ 	.byte	0x04, 0x17
        /*004a*/ 	.short	(.L_19 - .L_18)
.L_18:
        /*004c*/ 	.word	0x00000000
        /*0050*/ 	.short	0x0000
        /*0052*/ 	.short	0x0000
        /*0054*/ 	.byte	0x00, 0xf4, 0x21, 0x00


	//----- nvinfo : EIATTR_SPARSE_MMA_MASK
	.align		4
.L_19:
        /*0058*/ 	.byte	0x03, 0x50
        /*005a*/ 	.short	0x0000


	//----- nvinfo : EIATTR_MAXREG_COUNT
	.align		4
        /*005c*/ 	.byte	0x03, 0x1b
        /*005e*/ 	.short	0x00ff


	//----- nvinfo : EIATTR_EXIT_INSTR_OFFSETS
	.align		4
        /*0060*/ 	.byte	0x04, 0x1c
        /*0062*/ 	.short	(.L_21 - .L_20)


	//   ....[0]....
.L_20:
        /*0064*/ 	.word	0x000005d0


	//----- nvinfo : EIATTR_REQNTID
	.align		4
.L_21:
        /*0068*/ 	.byte	0x04, 0x10
        /*006a*/ 	.short	(.L_23 - .L_22)
.L_22:
        /*006c*/ 	.word	0x00000080
        /*0070*/ 	.word	0x00000001
        /*0074*/ 	.word	0x00000001


	//----- nvinfo : EIATTR_CBANK_PARAM_SIZE
	.align		4
.L_23:
        /*0078*/ 	.byte	0x03, 0x19
        /*007a*/ 	.short	0x0024


	//----- nvinfo : EIATTR_PARAM_CBANK
	.align		4
        /*007c*/ 	.byte	0x04, 0x0a
        /*007e*/ 	.short	(.L_25 - .L_24)
	.align		4
.L_24:
        /*0080*/ 	.word	index@(.nv.constant0.triton_poi_fused_cat_48)
        /*0084*/ 	.short	0x0210
        /*0086*/ 	.short	0x0024


	//----- nvinfo : EIATTR_SW_WAR
	.align		4
.L_25:
        /*0088*/ 	.byte	0x04, 0x36
        /*008a*/ 	.short	(.L_27 - .L_26)
.L_26:
        /*008c*/ 	.word	0x00000008
.L_27:


//--------------------- .nv.callgraph             --------------------------
	.section	.nv.callgraph,"",@"SHT_CUDA_CALLGRAPH"
	.align	4
	.sectionentsize	8
	.align		4
        /*0000*/ 	.word	0x00000000
	.align		4
        /*0004*/ 	.word	0xffffffff
	.align		4
        /*0008*/ 	.word	0x00000000
	.align		4
        /*000c*/ 	.word	0xfffffffe
	.align		4
        /*0010*/ 	.word	0x00000000
	.align		4
        /*0014*/ 	.word	0xfffffffd
	.align		4
        /*0018*/ 	.word	0x00000000
	.align		4
        /*001c*/ 	.word	0xfffffffc


//--------------------- .text.triton_poi_fused_cat_48 --------------------------
	.section	.text.triton_poi_fused_cat_48,"ax",@progbits
	.align	128
        .global         triton_poi_fused_cat_48
        .type           triton_poi_fused_cat_48,@function
        .size           triton_poi_fused_cat_48,(.L_x_1 - triton_poi_fused_cat_48)
        .other          triton_poi_fused_cat_48,@"STO_CUDA_ENTRY STV_DEFAULT"
triton_poi_fused_cat_48:
.text.triton_poi_fused_cat_48:
[----:B------:R-:W-:Y:S01]  /*0000*/  LDC R1, c[0x0][0x28] ;  /* 0x00000a00ff017b82 */ /* 0x000fe20000000800 */
[----:B------:R-:W1:Y:S07]  /*0010*/  S2R R0, SR_TID.X ;  /* 0x0000000000007919 */ /* 0x000e6e0000002100 */
[----:B------:R-:W2:Y:S01]  /*0020*/  LDC.64 R4, c[0x0][0x218] ;  /* 0x00008600ff047b82 */ /* 0x000ea20000000a00 */
[----:B------:R-:W-:Y:S01]  /*0030*/  ULDC.64 UR4, c[0x0][0x208] ;  /* 0x0000820000047ab9 */ /* 0x000fe20000000a00 */
[----:B------:R-:W-:Y:S01]  /*0040*/  ULDC.64 UR6, c[0x0][0x220] ;  /* 0x0000880000067ab9 */ /* 0x000fe20000000a00 */
[----:B------:R-:W3:Y:S01]  /*0050*/  S2R R7, SR_CTAID.X ;  /* 0x0000000000077919 */ /* 0x000ee20000002500 */
[----:B-1----:R-:W-:-:S05]  /*0060*/  IMAD.SHL.U32 R0, R0, 0x4, RZ ;  /* 0x0000000400007824 */ /* 0x002fca00078e00ff */
[----:B------:R-:W-:-:S05]  /*0070*/  LOP3.LUT R0, R0, 0x1fc, RZ, 0xc0, !PT ;  /* 0x000001fc00007812 */ /* 0x000fca00078ec0ff */
[----:B---3--:R-:W-:Y:S01]  /*0080*/  IMAD R0, R7, 0x200, R0 ;  /* 0x0000020007007824 */ /* 0x008fe200078e0200 */
[----:B------:R-:W-:-:S04]  /*0090*/  SHF.R.S32.HI R7, RZ, 0x16, R7 ;  /* 0x00000016ff077819 */ /* 0x000fc80000011407 */
[----:B------:R-:W-:Y:S02]  /*00a0*/  SHF.R.S32.HI R3, RZ, 0x1f, R0 ;  /* 0x0000001fff037819 */ /* 0x000fe40000011400 */
[----:B------:R-:W-:Y:S02]  /*00b0*/  SGXT R7, R7, 0x1 ;  /* 0x000000010707781a */ /* 0x000fe40000000200 */
[-C--:B------:R-:W-:Y:S02]  /*00c0*/  LEA.HI R2, R3, R0.reuse, RZ, 0x8 ;  /* 0x0000000003027211 */ /* 0x080fe400078f40ff */
[----:B------:R-:W-:Y:S02]  /*00d0*/  LEA.HI R6, R7, R0, RZ, 0xb ;  /* 0x0000000007067211 */ /* 0x000fe400078f58ff */
[----:B------:R-:W-:Y:S02]  /*00e0*/  LOP3.LUT R9, R2, 0xffffff00, RZ, 0xc0, !PT ;  /* 0xffffff0002097812 */ /* 0x000fe400078ec0ff */
[----:B------:R-:W-:-:S02]  /*00f0*/  SHF.R.S32.HI R3, RZ, 0x8, R2 ;  /* 0x00000008ff037819 */ /* 0x000fc40000011402 */
[----:B------:R-:W-:Y:S01]  /*0100*/  SHF.R.S32.HI R6, RZ, 0xb, R6 ;  /* 0x0000000bff067819 */ /* 0x000fe20000011406 */
[----:B------:R-:W-:Y:S01]  /*0110*/  IMAD.IADD R2, R0, 0x1, -R9 ;  /* 0x0000000100027824 */ /* 0x000fe200078e0a09 */
[----:B------:R-:W-:-:S04]  /*0120*/  LEA.HI R8, R3, R3, RZ, 0x3 ;  /* 0x0000000303087211 */ /* 0x000fc800078f18ff */
[----:B------:R-:W-:Y:S02]  /*0130*/  LOP3.LUT R10, R8, 0xfffffff8, RZ, 0xc0, !PT ;  /* 0xfffffff8080a7812 */ /* 0x000fe400078ec0ff */
[----:B------:R-:W-:Y:S02]  /*0140*/  ISETP.GT.AND P1, PT, R2, 0x7f, PT ;  /* 0x0000007f0200780c */ /* 0x000fe40003f24270 */
[----:B------:R-:W-:Y:S01]  /*0150*/  LEA.HI R8, R6, R6, RZ, 0x3 ;  /* 0x0000000606087211 */ /* 0x000fe200078f18ff */
[----:B------:R-:W-:-:S03]  /*0160*/  IMAD.IADD R15, R3, 0x1, -R10 ;  /* 0x00000001030f7824 */ /* 0x000fc600078e0a0a */
[----:B------:R-:W-:Y:S02]  /*0170*/  LOP3.LUT R11, R8, 0xfffffff8, RZ, 0xc0, !PT ;  /* 0xfffffff8080b7812 */ /* 0x000fe400078ec0ff */
[----:B------:R-:W-:Y:S01]  /*0180*/  CS2R R8, SRZ ;  /* 0x0000000000087805 */ /* 0x000fe2000001ff00 */
[----:B--2---:R-:W-:-:S04]  /*0190*/  IMAD.WIDE R14, R15, 0x8, R4 ;  /* 0x000000080f0e7825 */ /* 0x004fc800078e0204 */
[----:B------:R-:W-:Y:S01]  /*01a0*/  IMAD.IADD R13, R6, 0x1, -R11 ;  /* 0x00000001060d7824 */ /* 0x000fe200078e0a0b */
[----:B------:R-:W2:Y:S01]  /*01b0*/  @P1 LDG.E.EL.64 R8, desc[UR4][R14.64] ;  /* 0x000000040e081981 */ /* 0x000ea2000c2e1b00 */
[----:B------:R-:W-:Y:S02]  /*01c0*/  CS2R R10, SRZ ;  /* 0x00000000000a7805 */ /* 0x000fe4000001ff00 */
[----:B------:R-:W-:Y:S02]  /*01d0*/  IMAD.WIDE R12, R13, 0x8, R4 ;  /* 0x000000080d0c7825 */ /* 0x000fe400078e0204 */
[----:B------:R-:W1:Y:S03]  /*01e0*/  LDC.64 R4, c[0x0][0x210] ;  /* 0x00008400ff047b82 */ /* 0x000e660000000a00 */
[----:B------:R3:W4:Y:S01]  /*01f0*/  @P1 LDG.E.EL.64 R10, desc[UR4][R12.64] ;  /* 0x000000040c0a1981 */ /* 0x000722000c2e1b00 */
[----:B------:R-:W-:-:S04]  /*0200*/  LEA.HI R7, R7, R0, RZ, 0xe ;  /* 0x0000000007077211 */ /* 0x000fc800078f70ff */
[----:B------:R-:W-:Y:S01]  /*0210*/  SHF.R.S32.HI R7, RZ, 0xe, R7 ;  /* 0x0000000eff077819 */ /* 0x000fe20000011407 */
[----:B---3--:R-:W-:-:S04]  /*0220*/  IMAD R13, R3, 0x80, R2 ;  /* 0x00000080030d7824 */ /* 0x008fc800078e0202 */
[----:B------:R-:W-:Y:S02]  /*0230*/  IMAD.SHL.U32 R3, R7, 0x800, RZ ;  /* 0x0000080007037824 */ /* 0x000fe400078e00ff */
[----:B-1----:R-:W-:Y:S01]  /*0240*/  IMAD.WIDE R12, R13, 0x4, R4 ;  /* 0x000000040d0c7825 */ /* 0x002fe200078e0204 */
[----:B------:R-:W-:Y:S02]  /*0250*/  CS2R R4, SRZ ;  /* 0x0000000000047805 */ /* 0x000fe4000001ff00 */
[----:B--2---:R-:W-:Y:S02]  /*0260*/  SEL R16, R9, RZ, P1 ;  /* 0x000000ff09107207 */ /* 0x004fe40000800000 */
[----:B------:R-:W-:Y:S02]  /*0270*/  SEL R9, R8, RZ, P1 ;  /* 0x000000ff08097207 */ /* 0x000fe40000800000 */
[----:B------:R-:W-:Y:S02]  /*0280*/  SHF.R.U32.HI R6, RZ, 0x1d, R16 ;  /* 0x0000001dff067819 */ /* 0x000fe40000011610 */
[----:B----4-:R-:W-:-:S02]  /*0290*/  SEL R17, R11, RZ, P1 ;  /* 0x000000ff0b117207 */ /* 0x010fc40000800000 */
[----:B------:R-:W-:Y:S02]  /*02a0*/  LOP3.LUT R6, R6, 0x4, RZ, 0xc0, !PT ;  /* 0x0000000406067812 */ /* 0x000fe400078ec0ff */
[----:B------:R-:W-:Y:S02]  /*02b0*/  SHF.R.U32.HI R8, RZ, 0x1d, R17 ;  /* 0x0000001dff087819 */ /* 0x000fe40000011611 */
[----:B------:R-:W-:Y:S02]  /*02c0*/  IADD3 R6, P0, R6, R9, RZ ;  /* 0x0000000906067210 */ /* 0x000fe40007f1e0ff */
[----:B------:R-:W-:Y:S02]  /*02d0*/  SEL R11, R10, RZ, P1 ;  /* 0x000000ff0a0b7207 */ /* 0x000fe40000800000 */
[----:B------:R-:W-:Y:S01]  /*02e0*/  LOP3.LUT R8, R8, 0x4, RZ, 0xc0, !PT ;  /* 0x0000000408087812 */ /* 0x000fe200078ec0ff */
[----:B------:R-:W-:Y:S01]  /*02f0*/  IMAD.X R9, RZ, RZ, R16, P0 ;  /* 0x000000ffff097224 */ /* 0x000fe200000e0610 */
[----:B------:R-:W-:-:S02]  /*0300*/  LEA R10, P2, R6, UR6, 0x9 ;  /* 0x00000006060a7c11 */ /* 0x000fc4000f8448ff */
[----:B------:R-:W-:Y:S02]  /*0310*/  IADD3 R11, P0, R8, R11, RZ ;  /* 0x0000000b080b7210 */ /* 0x000fe40007f1e0ff */
[----:B------:R-:W-:Y:S02]  /*0320*/  LEA.HI.X R6, R6, UR7, R9, 0x9, P2 ;  /* 0x0000000706067c11 */ /* 0x000fe400090f4c09 */
[----:B------:R-:W-:Y:S01]  /*0330*/  LEA R10, P2, R11, R10, 0xb ;  /* 0x0000000a0b0a7211 */ /* 0x000fe200078458ff */
[----:B------:R-:W-:Y:S01]  /*0340*/  IMAD.X R17, RZ, RZ, R17, P0 ;  /* 0x000000ffff117224 */ /* 0x000fe200000e0611 */
[----:B------:R-:W-:-:S04]  /*0350*/  ISETP.GE.AND P0, PT, R2, 0x80, PT ;  /* 0x000000800200780c */ /* 0x000fc80003f06270 */
[----:B------:R-:W-:Y:S02]  /*0360*/  LEA.HI.X R11, R11, R6, R17, 0xb, P2 ;  /* 0x000000060b0b7211 */ /* 0x000fe400010f5c11 */
[----:B------:R-:W-:Y:S01]  /*0370*/  CS2R R6, SRZ ;  /* 0x0000000000067805 */ /* 0x000fe2000001ff00 */
[----:B------:R-:W-:-:S06]  /*0380*/  IMAD.WIDE R10, R3, 0x4, R10 ;  /* 0x00000004030a7825 */ /* 0x000fcc00078e020a */
[----:B------:R-:W2:Y:S01]  /*0390*/  @!P0 LDG.E.EL.128 R4, desc[UR4][R12.64] ;  /* 0x000000040c048981 */ /* 0x000ea2000c2e1d00 */
[----:B------:R-:W-:Y:S01]  /*03a0*/  CS2R R8, SRZ ;  /* 0x0000000000087805 */ /* 0x000fe2000001ff00 */
[----:B------:R-:W-:Y:S01]  /*03b0*/  IMAD.WIDE R14, R2, 0x4, R10 ;  /* 0x00000004020e7825 */ /* 0x000fe200078e020a */
[----:B------:R-:W-:Y:S01]  /*03c0*/  CS2R R10, SRZ ;  /* 0x00000000000a7805 */ /* 0x000fe2000001ff00 */
[----:B------:R-:W1:Y:S05]  /*03d0*/  LDC.64 R2, c[0x0][0x228] ;  /* 0x00008a00ff027b82 */ /* 0x000e6a0000000a00 */
[----:B------:R-:W3:Y:S01]  /*03e0*/  @P1 LDG.E.EL.128 R8, desc[UR4][R14.64+-0x200] ;  /* 0xfffe00040e081981 */ /* 0x000ee2000c2e1d00 */
[----:B-1----:R-:W-:Y:S01]  /*03f0*/  IMAD.WIDE R2, R0, 0x4, R2 ;  /* 0x0000000400027825 */ /* 0x002fe200078e0202 */
[----:B--2---:R-:W-:-:S02]  /*0400*/  SEL R4, R4, RZ, !P0 ;  /* 0x000000ff04047207 */ /* 0x004fc40004000000 */
[----:B------:R-:W-:Y:S02]  /*0410*/  SEL R5, R5, RZ, !P0 ;  /* 0x000000ff05057207 */ /* 0x000fe40004000000 */
[----:B------:R-:W-:Y:S02]  /*0420*/  FSETP.GT.AND P3, PT, R4, RZ, PT ;  /* 0x000000ff0400720b */ /* 0x000fe40003f64000 */
[----:B------:R-:W-:Y:S02]  /*0430*/  FSETP.GT.AND P4, PT, R5, RZ, PT ;  /* 0x000000ff0500720b */ /* 0x000fe40003f84000 */
[----:B------:R-:W-:Y:S02]  /*0440*/  SEL R6, R6, RZ, !P0 ;  /* 0x000000ff06067207 */ /* 0x000fe40004000000 */
[----:B---3--:R-:W-:Y:S02]  /*0450*/  SEL R13, R8, RZ, P1 ;  /* 0x000000ff080d7207 */ /* 0x008fe40000800000 */
[----:B------:R-:W-:-:S02]  /*0460*/  SEL R8, R9, RZ, P1 ;  /* 0x000000ff09087207 */ /* 0x000fc40000800000 */
[----:B------:R-:W-:Y:S02]  /*0470*/  SEL R9, R10, RZ, P1 ;  /* 0x000000ff0a097207 */ /* 0x000fe40000800000 */
[----:B------:R-:W-:Y:S01]  /*0480*/  SEL R7, R7, RZ, !P0 ;  /* 0x000000ff07077207 */ /* 0x000fe20004000000 */
[----:B------:R-:W-:Y:S01]  /*0490*/  @!P3 FMUL R4, R4, 0.10000000149011611938 ;  /* 0x3dcccccd0404b820 */ /* 0x000fe20000400000 */
[----:B------:R-:W-:Y:S01]  /*04a0*/  SEL R10, R11, RZ, P1 ;  /* 0x000000ff0b0a7207 */ /* 0x000fe20000800000 */
[----:B------:R-:W-:Y:S01]  /*04b0*/  @!P4 FMUL R5, R5, 0.10000000149011611938 ;  /* 0x3dcccccd0505c820 */ /* 0x000fe20000400000 */
[----:B------:R-:W-:Y:S02]  /*04c0*/  FSETP.GT.AND P1, PT, R6, RZ, PT ;  /* 0x000000ff0600720b */ /* 0x000fe40003f24000 */
[----:B------:R-:W-:Y:S02]  /*04d0*/  FSETP.GT.AND P2, PT, R7, RZ, PT ;  /* 0x000000ff0700720b */ /* 0x000fe40003f44000 */
[----:B------:R-:W-:-:S02]  /*04e0*/  FSETP.GT.AND P3, PT, R13, RZ, PT ;  /* 0x000000ff0d00720b */ /* 0x000fc40003f64000 */
[----:B------:R-:W-:Y:S02]  /*04f0*/  FSETP.GT.AND P4, PT, R8, RZ, PT ;  /* 0x000000ff0800720b */ /* 0x000fe40003f84000 */
[----:B------:R-:W-:Y:S02]  /*0500*/  FSETP.GT.AND P5, PT, R9, RZ, PT ;  /* 0x000000ff0900720b */ /* 0x000fe40003fa4000 */
[----:B------:R-:W-:-:S03]  /*0510*/  FSETP.GT.AND P6, PT, R10, RZ, PT ;  /* 0x000000ff0a00720b */ /* 0x000fc60003fc4000 */
[----:B------:R-:W-:Y:S02]  /*0520*/  @!P1 FMUL R6, R6, 0.10000000149011611938 ;  /* 0x3dcccccd06069820 */ /* 0x000fe40000400000 */
[----:B------:R-:W-:Y:S02]  /*0530*/  @!P2 FMUL R7, R7, 0.10000000149011611938 ;  /* 0x3dcccccd0707a820 */ /* 0x000fe40000400000 */
[----:B------:R-:W-:Y:S02]  /*0540*/  @!P3 FMUL R13, R13, 0.10000000149011611938 ;  /* 0x3dcccccd0d0db820 */ /* 0x000fe40000400000 */
[----:B------:R-:W-:Y:S02]  /*0550*/  @!P4 FMUL R8, R8, 0.10000000149011611938 ;  /* 0x3dcccccd0808c820 */ /* 0x000fe40000400000 */
[----:B------:R-:W-:Y:S01]  /*0560*/  @!P5 FMUL R9, R9, 0.10000000149011611938 ;  /* 0x3dcccccd0909d820 */ /* 0x000fe20000400000 */
[----:B------:R-:W-:Y:S01]  /*0570*/  FSEL R4, R4, R13, !P0 ;  /* 0x0000000d04047208 */ /* 0x000fe20004000000 */
[----:B------:R-:W-:Y:S01]  /*0580*/  @!P6 FMUL R10, R10, 0.10000000149011611938 ;  /* 0x3dcccccd0a0ae820 */ /* 0x000fe20000400000 */
[----:B------:R-:W-:-:S02]  /*0590*/  FSEL R5, R5, R8, !P0 ;  /* 0x0000000805057208 */ /* 0x000fc40004000000 */
[----:B------:R-:W-:Y:S02]  /*05a0*/  FSEL R6, R6, R9, !P0 ;  /* 0x0000000906067208 */ /* 0x000fe40004000000 */
[----:B------:R-:W-:-:S05]  /*05b0*/  FSEL R7, R7, R10, !P0 ;  /* 0x0000000a07077208 */ /* 0x000fca0004000000 */
[----:B------:R-:W-:Y:S01]  /*05c0*/  STG.E.128 desc[UR4][R2.64], R4 ;  /* 0x0000000402007986 */ /* 0x000fe2000c101d04 */
[----:B------:R-:W-:Y:S05]  /*05d0*/  EXIT ;  /* 0x000000000000794d */ /* 0x000fea0003800000 */
.L_x_0:
[----:B------:R-:W-:-:S00]  /*05e0*/  BRA `(.L_x_0) ;  /* 0xfffffffc00fc7947 */ /* 0x000fc0000383ffff */
[----:B------:R-:W-:-:S00]  /*05f0*/  NOP ;  /* 0x0000000000007918 */ /* 0x000fc00000000000 */
        /* <DEDUP_REMOVED lines=8> */
.L_x_1:


//--------------------- .nv.constant0.triton_poi_fused_cat_48 --------------------------
	.section	.nv.constant0.triton_poi_fused_cat_48,"a",@progbits
	.sectionflags	@""
	.align	4
.nv.constant0.triton_poi_fused_cat_48:
	.zero		564
